//
// Generated by NVIDIA NVVM Compiler
//
// Compiler Build ID: CL-36424714
// Cuda compilation tools, release 13.0, V13.0.88
// Based on NVVM 20.0.0
//

.version 9.0
.target sm_100
.address_size 64

	// .globl	conv

.visible .entry conv(
	.param .u64 .ptr .align 1 conv_param_0,
	.param .u64 .ptr .align 1 conv_param_1,
	.param .u32 conv_param_2,
	.param .u32 conv_param_3,
	.param .u32 conv_param_4,
	.param .u32 conv_param_5
)
{
	.reg .b16 	%rs<4>;
	.reg .b32 	%r<17>;
	.reg .b64 	%rd<9>;
	.reg .b64 	%fd<7>;

	ld.param.u64 	%rd1, [conv_param_0];
	ld.param.u64 	%rd2, [conv_param_1];
	ld.param.u32 	%r1, [conv_param_2];
	ld.param.u32 	%r2, [conv_param_3];
	cvta.to.global.u64 	%rd3, %rd2;
	cvta.to.global.u64 	%rd4, %rd1;
	mov.u32 	%r3, %ctaid.x;
	mov.u32 	%r4, %ntid.x;
	mov.u32 	%r5, %tid.x;
	mad.lo.s32 	%r6, %r3, %r4, %r5;
	mov.u32 	%r7, %ctaid.y;
	mov.u32 	%r8, %ntid.y;
	mov.u32 	%r9, %tid.y;
	mad.lo.s32 	%r10, %r7, %r8, %r9;
	mul.lo.s32 	%r11, %r6, 3;
	mad.lo.s32 	%r12, %r1, %r10, %r11;
	mad.lo.s32 	%r13, %r2, %r10, %r11;
	cvt.s64.s32 	%rd5, %r12;
	add.s64 	%rd6, %rd4, %rd5;
	ld.global.u8 	%rs1, [%rd6];
	cvt.rn.f64.u16 	%fd1, %rs1;
	mul.f64 	%fd2, %fd1, 0d3FE0000000000000;
	cvt.rzi.u32.f64 	%r14, %fd2;
	cvt.s64.s32 	%rd7, %r13;
	add.s64 	%rd8, %rd3, %rd7;
	st.global.u8 	[%rd8], %r14;
	ld.global.u8 	%rs2, [%rd6+1];
	cvt.rn.f64.u16 	%fd3, %rs2;
	mul.f64 	%fd4, %fd3, 0d3FE0000000000000;
	cvt.rzi.u32.f64 	%r15, %fd4;
	st.global.u8 	[%rd8+1], %r15;
	ld.global.u8 	%rs3, [%rd6+2];
	cvt.rn.f64.u16 	%fd5, %rs3;
	mul.f64 	%fd6, %fd5, 0d3FE0000000000000;
	cvt.rzi.u32.f64 	%r16, %fd6;
	st.global.u8 	[%rd8+2], %r16;
	ret;

}


// ===== COMPILED SASS (sm_100) =====

	.target	sm_100

	.elftype	@"ET_EXEC"


//--------------------- .note.nv.tkinfo           --------------------------
	.section	.note.nv.tkinfo,"",@"SHT_NOTE"
	.sectionflags	@"SHF_NOTE_NV_TKINFO"
	.tkinfo
        /*0018*/ 	.word	0x00000002
        /*0030*/ 	.string	""
        /*0030*/ 	.string	"ptxas"
        /*0030*/ 	.string	"Cuda compilation tools, release 13.0, V13.0.88"
        /*0030*/ 	.string	"Build cuda_13.0.r13.0/compiler.36424714_0"
        /*0030*/ 	.string	"-arch sm_100 -m 64 "



//--------------------- .note.nv.cuinfo           --------------------------
	.section	.note.nv.cuinfo,"",@"SHT_NOTE"
	.sectionflags	@"SHF_NOTE_NV_CUINFO"
        /*0018*/ 	.short	0x0002
        /*001a*/ 	.short	0x0064
        /*001c*/ 	.short	0x0082
	.zero		2


//--------------------- .nv.info                  --------------------------
	.section	.nv.info,"",@"SHT_CUDA_INFO"
	.align	4


	//----- nvinfo : EIATTR_REGCOUNT
	.align		4
        /*0000*/ 	.byte	0x04, 0x2f
        /*0002*/ 	.short	(.L_1 - .L_0)
	.align		4
.L_0:
        /*0004*/ 	.word	index@(conv)
        /*0008*/ 	.word	0x0000000f


	//----- nvinfo : EIATTR_FRAME_SIZE
	.align		4
.L_1:
        /*000c*/ 	.byte	0x04, 0x11
        /*000e*/ 	.short	(.L_3 - .L_2)
	.align		4
.L_2:
        /*0010*/ 	.word	index@(conv)
        /*0014*/ 	.word	0x00000000


	//----- nvinfo : EIATTR_MIN_STACK_SIZE
	.align		4
.L_3:
        /*0018*/ 	.byte	0x04, 0x12
        /*001a*/ 	.short	(.L_5 - .L_4)
	.align		4
.L_4:
        /*001c*/ 	.word	index@(conv)
        /*0020*/ 	.word	0x00000000
.L_5:


//--------------------- .nv.compat                --------------------------
	.section	.nv.compat,"",@"SHT_CUDA_COMPAT_INFO"
	.align	4
        /*0000*/ 	.byte	0x02, 0x09, 0x00, 0x00, 0x02, 0x02, 0x01, 0x00, 0x02, 0x05, 0x05, 0x00, 0x03, 0x07, 0x01, 0x01
        /*0010*/ 	.byte	0x02, 0x03, 0x00, 0x00, 0x02, 0x06, 0x01, 0x00, 0x04, 0x0b, 0x08, 0x00, 0x01, 0x00, 0x00, 0x00
        /*0020*/ 	.byte	0x00, 0x00, 0x00, 0x00


//--------------------- .nv.info.conv             --------------------------
	.section	.nv.info.conv,"",@"SHT_CUDA_INFO"
	.sectionflags	@""
	.align	4


	//----- nvinfo : EIATTR_CUDA_API_VERSION
	.align		4
        /*0000*/ 	.byte	0x04, 0x37
        /*0002*/ 	.short	(.L_7 - .L_6)
.L_6:
        /*0004*/ 	.word	0x00000082


	//----- nvinfo : EIATTR_KPARAM_INFO
	.align		4
.L_7:
        /*0008*/ 	.byte	0x04, 0x17
        /*000a*/ 	.short	(.L_9 - .L_8)
.L_8:
        /*000c*/ 	.word	0x00000000
        /*0010*/ 	.short	0x0005
        /*0012*/ 	.short	0x001c
        /*0014*/ 	.byte	0x00, 0xf0, 0x11, 0x00


	//----- nvinfo : EIATTR_KPARAM_INFO
	.align		4
.L_9:
        /*0018*/ 	.byte	0x04, 0x17
        /*001a*/ 	.short	(.L_11 - .L_10)
.L_10:
        /*001c*/ 	.word	0x00000000
        /*0020*/ 	.short	0x0004
        /*0022*/ 	.short	0x0018
        /*0024*/ 	.byte	0x00, 0xf0, 0x11, 0x00


	//----- nvinfo : EIATTR_KPARAM_INFO
	.align		4
.L_11:
        /*0028*/ 	.byte	0x04, 0x17
        /*002a*/ 	.short	(.L_13 - .L_12)
.L_12:
        /*002c*/ 	.word	0x00000000
        /*0030*/ 	.short	0x0003
        /*0032*/ 	.short	0x0014
        /*0034*/ 	.byte	0x00, 0xf0, 0x11, 0x00


	//----- nvinfo : EIATTR_KPARAM_INFO
	.align		4
.L_13:
        /*0038*/ 	.byte	0x04, 0x17
        /*003a*/ 	.short	(.L_15 - .L_14)
.L_14:
        /*003c*/ 	.word	0x00000000
        /*0040*/ 	.short	0x0002
        /*0042*/ 	.short	0x0010
        /*0044*/ 	.byte	0x00, 0xf0, 0x11, 0x00


	//----- nvinfo : EIATTR_KPARAM_INFO
	.align		4
.L_15:
        /*0048*/ 	.byte	0x04, 0x17
        /*004a*/ 	.short	(.L_17 - .L_16)
.L_16:
        /*004c*/ 	.word	0x00000000
        /*0050*/ 	.short	0x0001
        /*0052*/ 	.short	0x0008
        /*0054*/ 	.byte	0x00, 0xf5, 0x21, 0x00


	//----- nvinfo : EIATTR_KPARAM_INFO
	.align		4
.L_17:
        /*0058*/ 	.byte	0x04, 0x17
        /*005a*/ 	.short	(.L_19 - .L_18)
.L_18:
        /*005c*/ 	.word	0x00000000
        /*0060*/ 	.short	0x0000
        /*0062*/ 	.short	0x0000
        /*0064*/ 	.byte	0x00, 0xf5, 0x21, 0x00


	//----- nvinfo : EIATTR_SPARSE_MMA_MASK
	.align		4
.L_19:
        /*0068*/ 	.byte	0x03, 0x50
        /*006a*/ 	.short	0x0000


	//----- nvinfo : EIATTR_MAXREG_COUNT
	.align		4
        /*006c*/ 	.byte	0x03, 0x1b
        /*006e*/ 	.short	0x00ff


	//----- nvinfo : EIATTR_MERCURY_ISA_VERSION
	.align		4
        /*0070*/ 	.byte	0x03, 0x5f
        /*0072*/ 	.short	0x0101


	//----- nvinfo : EIATTR_VRC_CTA_INIT_COUNT
	.align		4
        /*0074*/ 	.byte	0x02, 0x4a
	.zero		1
	.zero		1


	//----- nvinfo : EIATTR_EXIT_INSTR_OFFSETS
	.align		4
        /*0078*/ 	.byte	0x04, 0x1c
        /*007a*/ 	.short	(.L_21 - .L_20)


	//   ....[0]....
.L_20:
        /*007c*/ 	.word	0x00000220


	//----- nvinfo : EIATTR_CBANK_PARAM_SIZE
	.align		4
.L_21:
        /*0080*/ 	.byte	0x03, 0x19
        /*0082*/ 	.short	0x0020


	//----- nvinfo : EIATTR_PARAM_CBANK
	.align		4
        /*0084*/ 	.byte	0x04, 0x0a
        /*0086*/ 	.short	(.L_23 - .L_22)
	.align		4
.L_22:
        /*0088*/ 	.word	index@(.nv.constant0.conv)
        /*008c*/ 	.short	0x0380
        /*008e*/ 	.short	0x0020


	//----- nvinfo : EIATTR_SW_WAR
	.align		4
.L_23:
        /*0090*/ 	.byte	0x04, 0x36
        /*0092*/ 	.short	(.L_25 - .L_24)
.L_24:
        /*0094*/ 	.word	0x00000008
.L_25:


//--------------------- .nv.callgraph             --------------------------
	.section	.nv.callgraph,"",@"SHT_CUDA_CALLGRAPH"
	.align	4
	.sectionentsize	8
	.align		4
        /*0000*/ 	.word	0x00000000
	.align		4
        /*0004*/ 	.word	0xffffffff
	.align		4
        /*0008*/ 	.word	0x00000000
	.align		4
        /*000c*/ 	.word	0xfffffffe
	.align		4
        /*0010*/ 	.word	0x00000000
	.align		4
        /*0014*/ 	.word	0xfffffffd
	.align		4
        /*0018*/ 	.word	0x00000000
	.align		4
        /*001c*/ 	.word	0xfffffffc


//--------------------- .text.conv                --------------------------
	.section	.text.conv,"ax",@progbits
	.align	128
        .global         conv
        .type           conv,@function
        .size           conv,(.L_x_1 - conv)
        .other          conv,@"STO_CUDA_ENTRY STV_DEFAULT"
conv:
.text.conv:
[----:B------:R-:W-:Y:S01]  /*0000*/  LDC R1, c[0x0][0x37c] ;  /* 0x0000df00ff017b82 */ /* 0x000fe20000000800 */
[----:B------:R-:W0:Y:S07]  /*0010*/  S2R R3, SR_TID.X ;  /* 0x0000000000037919 */ /* 0x000e2e0000002100 */
[----:B------:R-:W0:Y:S01]  /*0020*/  S2UR UR4, SR_CTAID.X ;  /* 0x00000000000479c3 */ /* 0x000e220000002500 */
[----:B------:R-:W1:Y:S01]  /*0030*/  LDCU.64 UR6, c[0x0][0x390] ;  /* 0x00007200ff0677ac */ /* 0x000e620008000a00 */
[----:B------:R-:W2:Y:S01]  /*0040*/  S2R R5, SR_TID.Y ;  /* 0x0000000000057919 */ /* 0x000ea20000002200 */
[----:B------:R-:W3:Y:S05]  /*0050*/  LDCU.128 UR8, c[0x0][0x380] ;  /* 0x00007000ff0877ac */ /* 0x000eea0008000c00 */
[----:B------:R-:W0:Y:S08]  /*0060*/  LDC R0, c[0x0][0x360] ;  /* 0x0000d800ff007b82 */ /* 0x000e300000000800 */
[----:B------:R-:W2:Y:S08]  /*0070*/  S2UR UR5, SR_CTAID.Y ;  /* 0x00000000000579c3 */ /* 0x000eb00000002600 */
[----:B------:R-:W2:Y:S01]  /*0080*/  LDC R6, c[0x0][0x364] ;  /* 0x0000d900ff067b82 */ /* 0x000ea20000000800 */
[----:B0-----:R-:W-:-:S04]  /*0090*/  IMAD R0, R0, UR4, R3 ;  /* 0x0000000400007c24 */ /* 0x001fc8000f8e0203 */
[----:B------:R-:W-:Y:S02]  /*00a0*/  IMAD R7, R0, 0x3, RZ ;  /* 0x0000000300077824 */ /* 0x000fe400078e02ff */
[----:B--2---:R-:W-:Y:S01]  /*00b0*/  IMAD R6, R6, UR5, R5 ;  /* 0x0000000506067c24 */ /* 0x004fe2000f8e0205 */
[----:B------:R-:W0:Y:S03]  /*00c0*/  LDCU.64 UR4, c[0x0][0x358] ;  /* 0x00006b00ff0477ac */ /* 0x000e260008000a00 */
[----:B-1----:R-:W-:-:S05]  /*00d0*/  IMAD R0, R6, UR6, R7 ;  /* 0x0000000606007c24 */ /* 0x002fca000f8e0207 */
[----:B---3--:R-:W-:-:S04]  /*00e0*/  IADD3 R2, P0, PT, R0, UR8, RZ ;  /* 0x0000000800027c10 */ /* 0x008fc8000ff1e0ff */
[----:B------:R-:W-:-:S05]  /*00f0*/  LEA.HI.X.SX32 R3, R0, UR9, 0x1, P0 ;  /* 0x0000000900037c11 */ /* 0x000fca00080f0eff */
[----:B0-----:R-:W2:Y:S01]  /*0100*/  LDG.E.U8 R0, desc[UR4][R2.64] ;  /* 0x0000000402007981 */ /* 0x001ea2000c1e1100 */
[----:B------:R-:W-:-:S05]  /*0110*/  IMAD R7, R6, UR7, R7 ;  /* 0x0000000706077c24 */ /* 0x000fca000f8e0207 */
[----:B------:R-:W-:-:S04]  /*0120*/  IADD3 R6, P0, PT, R7, UR10, RZ ;  /* 0x0000000a07067c10 */ /* 0x000fc8000ff1e0ff */
[----:B------:R-:W-:Y:S01]  /*0130*/  LEA.HI.X.SX32 R7, R7, UR11, 0x1, P0 ;  /* 0x0000000b07077c11 */ /* 0x000fe200080f0eff */
[----:B--2---:R-:W0:Y:S02]  /*0140*/  I2F.F64.U16 R4, R0 ;  /* 0x0000000000047312 */ /* 0x004e240000101800 */
[----:B0-----:R-:W-:-:S10]  /*0150*/  DMUL R4, R4, 0.5 ;  /* 0x3fe0000004047828 */ /* 0x001fd40000000000 */
[----:B------:R-:W0:Y:S02]  /*0160*/  F2I.U32.F64.TRUNC R5, R4 ;  /* 0x0000000400057311 */ /* 0x000e24000030d000 */
[----:B0-----:R-:W-:Y:S04]  /*0170*/  STG.E.U8 desc[UR4][R6.64], R5 ;  /* 0x0000000506007986 */ /* 0x001fe8000c101104 */
[----:B------:R-:W2:Y:S02]  /*0180*/  LDG.E.U8 R12, desc[UR4][R2.64+0x1] ;  /* 0x00000104020c7981 */ /* 0x000ea4000c1e1100 */
        /* <DEDUP_REMOVED lines=8> */
[----:B0-----:R-:W-:Y:S01]  /*0210*/  STG.E.U8 desc[UR4][R6.64+0x2], R11 ;  /* 0x0000020b06007986 */ /* 0x001fe2000c101104 */
[----:B------:R-:W-:Y:S05]  /*0220*/  EXIT ;  /* 0x000000000000794d */ /* 0x000fea0003800000 */
.L_x_0:
[----:B------:R-:W-:-:S00]  /*0230*/  BRA `(.L_x_0) ;  /* 0xfffffffc00fc7947 */ /* 0x000fc0000383ffff */
[----:B------:R-:W-:-:S00]  /*0240*/  NOP ;  /* 0x0000000000007918 */ /* 0x000fc00000000000 */
        /* <DEDUP_REMOVED lines=11> */
.L_x_1:


//--------------------- .nv.shared.reserved.0     --------------------------
	.section	.nv.shared.reserved.0,"aw",@nobits
	.weak		__nv_reservedSMEM_offset_0_alias
	.size		__nv_reservedSMEM_offset_0_alias, 0, 64
	.other		__nv_reservedSMEM_offset_0_alias,@"STO_CUDA_RESERVED_SHARED STV_DEFAULT"
__nv_reservedSMEM_offset_0_alias:
	.zero		0
	.zero		64


//--------------------- .nv.constant0.conv        --------------------------
	.section	.nv.constant0.conv,"a",@progbits
	.sectionflags	@""
	.align	4
.nv.constant0.conv:
	.zero		928


//--------------------- SYMBOLS --------------------------

	.type		.nv.reservedSmem.offset0,@object
	.size		.nv.reservedSmem.offset0,0x4
